//
// Generated by NVIDIA NVVM Compiler
//
// Compiler Build ID: CL-36424714
// Cuda compilation tools, release 13.0, V13.0.88
// Based on NVVM 20.0.0
//

.version 9.0
.target sm_100
.address_size 64

	// .globl	_Z20calcfouriercomponentPfS_if
.global .align 4 .b8 __cudart_i2opi_f[24] = {65, 144, 67, 60, 153, 149, 98, 219, 192, 221, 52, 245, 209, 87, 39, 252, 41, 21, 68, 78, 110, 131, 249, 162};

.visible .entry _Z20calcfouriercomponentPfS_if(
	.param .u64 .ptr .align 1 _Z20calcfouriercomponentPfS_if_param_0,
	.param .u64 .ptr .align 1 _Z20calcfouriercomponentPfS_if_param_1,
	.param .u32 _Z20calcfouriercomponentPfS_if_param_2,
	.param .f32 _Z20calcfouriercomponentPfS_if_param_3
)
{
	.local .align 4 .b8 	__local_depot0[28];
	.reg .b64 	%SP;
	.reg .b64 	%SPL;
	.reg .pred 	%p<10>;
	.reg .b32 	%r<45>;
	.reg .b32 	%f<32>;
	.reg .b64 	%rd<29>;
	.reg .b64 	%fd<3>;

	mov.u64 	%SPL, __local_depot0;
	ld.param.u64 	%rd9, [_Z20calcfouriercomponentPfS_if_param_0];
	ld.param.u64 	%rd10, [_Z20calcfouriercomponentPfS_if_param_1];
	ld.param.u32 	%r16, [_Z20calcfouriercomponentPfS_if_param_2];
	ld.param.f32 	%f8, [_Z20calcfouriercomponentPfS_if_param_3];
	add.u64 	%rd1, %SPL, 0;
	mov.u32 	%r17, %ctaid.x;
	mov.u32 	%r18, %ntid.x;
	mov.u32 	%r19, %tid.x;
	mad.lo.s32 	%r1, %r17, %r18, %r19;
	setp.ge.s32 	%p1, %r1, %r16;
	@%p1 bra 	$L__BB0_10;
	cvta.to.global.u64 	%rd12, %rd9;
	mul.wide.s32 	%rd13, %r1, 4;
	add.s64 	%rd14, %rd12, %rd13;
	ld.global.f32 	%f1, [%rd14];
	cvt.rn.f32.s32 	%f9, %r1;
	mul.f32 	%f2, %f8, %f9;
	mul.f32 	%f10, %f2, 0f3F22F983;
	cvt.rni.s32.f32 	%r44, %f10;
	cvt.rn.f32.s32 	%f11, %r44;
	fma.rn.f32 	%f12, %f11, 0fBFC90FDA, %f2;
	fma.rn.f32 	%f13, %f11, 0fB3A22168, %f12;
	fma.rn.f32 	%f31, %f11, 0fA7C234C5, %f13;
	abs.f32 	%f4, %f2;
	setp.ltu.f32 	%p2, %f4, 0f47CE4780;
	@%p2 bra 	$L__BB0_9;
	setp.neu.f32 	%p3, %f4, 0f7F800000;
	@%p3 bra 	$L__BB0_4;
	mov.f32 	%f16, 0f00000000;
	mul.rn.f32 	%f31, %f2, %f16;
	mov.b32 	%r44, 0;
	bra.uni 	$L__BB0_9;
$L__BB0_4:
	mov.b32 	%r3, %f2;
	shl.b32 	%r21, %r3, 8;
	or.b32  	%r4, %r21, -2147483648;
	mov.b64 	%rd28, 0;
	mov.b32 	%r41, 0;
	mov.u64 	%rd26, __cudart_i2opi_f;
	mov.u64 	%rd27, %rd1;
$L__BB0_5:
	.pragma "nounroll";
	ld.global.nc.u32 	%r22, [%rd26];
	mad.wide.u32 	%rd17, %r22, %r4, %rd28;
	shr.u64 	%rd28, %rd17, 32;
	st.local.u32 	[%rd27], %rd17;
	add.s32 	%r41, %r41, 1;
	add.s64 	%rd27, %rd27, 4;
	add.s64 	%rd26, %rd26, 4;
	setp.ne.s32 	%p4, %r41, 6;
	@%p4 bra 	$L__BB0_5;
	shr.u32 	%r23, %r3, 23;
	st.local.u32 	[%rd1+24], %rd28;
	and.b32  	%r7, %r23, 31;
	and.b32  	%r24, %r23, 224;
	add.s32 	%r25, %r24, -128;
	shr.u32 	%r26, %r25, 5;
	mul.wide.u32 	%rd18, %r26, 4;
	sub.s64 	%rd8, %rd1, %rd18;
	ld.local.u32 	%r42, [%rd8+24];
	ld.local.u32 	%r43, [%rd8+20];
	setp.eq.s32 	%p5, %r7, 0;
	@%p5 bra 	$L__BB0_8;
	shf.l.wrap.b32 	%r42, %r43, %r42, %r7;
	ld.local.u32 	%r27, [%rd8+16];
	shf.l.wrap.b32 	%r43, %r27, %r43, %r7;
$L__BB0_8:
	shr.u32 	%r28, %r42, 30;
	shf.l.wrap.b32 	%r29, %r43, %r42, 2;
	shl.b32 	%r30, %r43, 2;
	shr.u32 	%r31, %r29, 31;
	add.s32 	%r32, %r31, %r28;
	neg.s32 	%r33, %r32;
	setp.lt.s32 	%p6, %r3, 0;
	selp.b32 	%r44, %r33, %r32, %p6;
	xor.b32  	%r34, %r29, %r3;
	shr.s32 	%r35, %r29, 31;
	xor.b32  	%r36, %r35, %r29;
	xor.b32  	%r37, %r35, %r30;
	cvt.u64.u32 	%rd19, %r36;
	shl.b64 	%rd20, %rd19, 32;
	cvt.u64.u32 	%rd21, %r37;
	or.b64  	%rd22, %rd20, %rd21;
	cvt.rn.f64.s64 	%fd1, %rd22;
	mul.f64 	%fd2, %fd1, 0d3BF921FB54442D19;
	cvt.rn.f32.f64 	%f14, %fd2;
	neg.f32 	%f15, %f14;
	setp.lt.s32 	%p7, %r34, 0;
	selp.f32 	%f31, %f15, %f14, %p7;
$L__BB0_9:
	mul.rn.f32 	%f17, %f31, %f31;
	and.b32  	%r39, %r44, 1;
	setp.eq.b32 	%p8, %r39, 1;
	selp.f32 	%f18, 0f3F800000, %f31, %p8;
	fma.rn.f32 	%f19, %f17, %f18, 0f00000000;
	fma.rn.f32 	%f20, %f17, 0f37CBAC00, 0fBAB607ED;
	selp.f32 	%f21, %f20, 0fB94D4153, %p8;
	selp.f32 	%f22, 0f3D2AAABB, 0f3C0885E4, %p8;
	fma.rn.f32 	%f23, %f21, %f17, %f22;
	selp.f32 	%f24, 0fBEFFFFFF, 0fBE2AAAA8, %p8;
	fma.rn.f32 	%f25, %f23, %f17, %f24;
	fma.rn.f32 	%f26, %f25, %f19, %f18;
	and.b32  	%r40, %r44, 2;
	setp.eq.s32 	%p9, %r40, 0;
	mov.f32 	%f27, 0f00000000;
	sub.f32 	%f28, %f27, %f26;
	selp.f32 	%f29, %f26, %f28, %p9;
	mul.f32 	%f30, %f1, %f29;
	cvta.to.global.u64 	%rd23, %rd10;
	add.s64 	%rd25, %rd23, %rd13;
	st.global.f32 	[%rd25], %f30;
$L__BB0_10:
	ret;

}


// ===== COMPILED SASS (sm_100) =====

	.target	sm_100

	.elftype	@"ET_EXEC"


//--------------------- .note.nv.tkinfo           --------------------------
	.section	.note.nv.tkinfo,"",@"SHT_NOTE"
	.sectionflags	@"SHF_NOTE_NV_TKINFO"
	.tkinfo
        /*0018*/ 	.word	0x00000002
        /*0030*/ 	.string	""
        /*0030*/ 	.string	"ptxas"
        /*0030*/ 	.string	"Cuda compilation tools, release 13.0, V13.0.88"
        /*0030*/ 	.string	"Build cuda_13.0.r13.0/compiler.36424714_0"
        /*0030*/ 	.string	"-arch sm_100 -m 64 "



//--------------------- .note.nv.cuinfo           --------------------------
	.section	.note.nv.cuinfo,"",@"SHT_NOTE"
	.sectionflags	@"SHF_NOTE_NV_CUINFO"
        /*0018*/ 	.short	0x0002
        /*001a*/ 	.short	0x0064
        /*001c*/ 	.short	0x0082
	.zero		2


//--------------------- .nv.info                  --------------------------
	.section	.nv.info,"",@"SHT_CUDA_INFO"
	.align	4


	//----- nvinfo : EIATTR_REGCOUNT
	.align		4
        /*0000*/ 	.byte	0x04, 0x2f
        /*0002*/ 	.short	(.L_2 - .L_1)
	.align		4
.L_1:
        /*0004*/ 	.word	index@(_Z20calcfouriercomponentPfS_if)
        /*0008*/ 	.word	0x00000013


	//----- nvinfo : EIATTR_FRAME_SIZE
	.align		4
.L_2:
        /*000c*/ 	.byte	0x04, 0x11
        /*000e*/ 	.short	(.L_4 - .L_3)
	.align		4
.L_3:
        /*0010*/ 	.word	index@(_Z20calcfouriercomponentPfS_if)
        /*0014*/ 	.word	0x00000000


	//----- nvinfo : EIATTR_MIN_STACK_SIZE
	.align		4
.L_4:
        /*0018*/ 	.byte	0x04, 0x12
        /*001a*/ 	.short	(.L_6 - .L_5)
	.align		4
.L_5:
        /*001c*/ 	.word	index@(_Z20calcfouriercomponentPfS_if)
        /*0020*/ 	.word	0x00000000
.L_6:


//--------------------- .nv.compat                --------------------------
	.section	.nv.compat,"",@"SHT_CUDA_COMPAT_INFO"
	.align	4
        /*0000*/ 	.byte	0x02, 0x09, 0x00, 0x00, 0x02, 0x02, 0x01, 0x00, 0x02, 0x05, 0x05, 0x00, 0x03, 0x07, 0x01, 0x01
        /*0010*/ 	.byte	0x02, 0x03, 0x00, 0x00, 0x02, 0x06, 0x01, 0x00, 0x04, 0x0b, 0x08, 0x00, 0x01, 0x00, 0x00, 0x00
        /*0020*/ 	.byte	0x00, 0x00, 0x00, 0x00


//--------------------- .nv.info._Z20calcfouriercomponentPfS_if --------------------------
	.section	.nv.info._Z20calcfouriercomponentPfS_if,"",@"SHT_CUDA_INFO"
	.sectionflags	@""
	.align	4


	//----- nvinfo : EIATTR_CUDA_API_VERSION
	.align		4
        /*0000*/ 	.byte	0x04, 0x37
        /*0002*/ 	.short	(.L_8 - .L_7)
.L_7:
        /*0004*/ 	.word	0x00000082


	//----- nvinfo : EIATTR_KPARAM_INFO
	.align		4
.L_8:
        /*0008*/ 	.byte	0x04, 0x17
        /*000a*/ 	.short	(.L_10 - .L_9)
.L_9:
        /*000c*/ 	.word	0x00000000
        /*0010*/ 	.short	0x0003
        /*0012*/ 	.short	0x0014
        /*0014*/ 	.byte	0x00, 0xf0, 0x11, 0x00


	//----- nvinfo : EIATTR_KPARAM_INFO
	.align		4
.L_10:
        /*0018*/ 	.byte	0x04, 0x17
        /*001a*/ 	.short	(.L_12 - .L_11)
.L_11:
        /*001c*/ 	.word	0x00000000
        /*0020*/ 	.short	0x0002
        /*0022*/ 	.short	0x0010
        /*0024*/ 	.byte	0x00, 0xf0, 0x11, 0x00


	//----- nvinfo : EIATTR_KPARAM_INFO
	.align		4
.L_12:
        /*0028*/ 	.byte	0x04, 0x17
        /*002a*/ 	.short	(.L_14 - .L_13)
.L_13:
        /*002c*/ 	.word	0x00000000
        /*0030*/ 	.short	0x0001
        /*0032*/ 	.short	0x0008
        /*0034*/ 	.byte	0x00, 0xf5, 0x21, 0x00


	//----- nvinfo : EIATTR_KPARAM_INFO
	.align		4
.L_14:
        /*0038*/ 	.byte	0x04, 0x17
        /*003a*/ 	.short	(.L_16 - .L_15)
.L_15:
        /*003c*/ 	.word	0x00000000
        /*0040*/ 	.short	0x0000
        /*0042*/ 	.short	0x0000
        /*0044*/ 	.byte	0x00, 0xf5, 0x21, 0x00


	//----- nvinfo : EIATTR_SPARSE_MMA_MASK
	.align		4
.L_16:
        /*0048*/ 	.byte	0x03, 0x50
        /*004a*/ 	.short	0x0000


	//----- nvinfo : EIATTR_MAXREG_COUNT
	.align		4
        /*004c*/ 	.byte	0x03, 0x1b
        /*004e*/ 	.short	0x00ff


	//----- nvinfo : EIATTR_MERCURY_ISA_VERSION
	.align		4
        /*0050*/ 	.byte	0x03, 0x5f
        /*0052*/ 	.short	0x0101


	//----- nvinfo : EIATTR_VRC_CTA_INIT_COUNT
	.align		4
        /*0054*/ 	.byte	0x02, 0x4a
	.zero		1
	.zero		1


	//----- nvinfo : EIATTR_EXIT_INSTR_OFFSETS
	.align		4
        /*0058*/ 	.byte	0x04, 0x1c
        /*005a*/ 	.short	(.L_18 - .L_17)


	//   ....[0]....
.L_17:
        /*005c*/ 	.word	0x00000070


	//   ....[1]....
        /*0060*/ 	.word	0x000008e0


	//----- nvinfo : EIATTR_CRS_STACK_SIZE
	.align		4
.L_18:
        /*0064*/ 	.byte	0x04, 0x1e
        /*0066*/ 	.short	(.L_20 - .L_19)
.L_19:
        /*0068*/ 	.word	0x00000000


	//----- nvinfo : EIATTR_CBANK_PARAM_SIZE
	.align		4
.L_20:
        /*006c*/ 	.byte	0x03, 0x19
        /*006e*/ 	.short	0x0018


	//----- nvinfo : EIATTR_PARAM_CBANK
	.align		4
        /*0070*/ 	.byte	0x04, 0x0a
        /*0072*/ 	.short	(.L_22 - .L_21)
	.align		4
.L_21:
        /*0074*/ 	.word	index@(.nv.constant0._Z20calcfouriercomponentPfS_if)
        /*0078*/ 	.short	0x0380
        /*007a*/ 	.short	0x0018


	//----- nvinfo : EIATTR_SW_WAR
	.align		4
.L_22:
        /*007c*/ 	.byte	0x04, 0x36
        /*007e*/ 	.short	(.L_24 - .L_23)
.L_23:
        /*0080*/ 	.word	0x00000008
.L_24:


//--------------------- .nv.callgraph             --------------------------
	.section	.nv.callgraph,"",@"SHT_CUDA_CALLGRAPH"
	.align	4
	.sectionentsize	8
	.align		4
        /*0000*/ 	.word	0x00000000
	.align		4
        /*0004*/ 	.word	0xffffffff
	.align		4
        /*0008*/ 	.word	0x00000000
	.align		4
        /*000c*/ 	.word	0xfffffffe
	.align		4
        /*0010*/ 	.word	0x00000000
	.align		4
        /*0014*/ 	.word	0xfffffffd
	.align		4
        /*0018*/ 	.word	0x00000000
	.align		4
        /*001c*/ 	.word	0xfffffffc


//--------------------- .nv.constant4             --------------------------
	.section	.nv.constant4,"a",@progbits
	.align	8
	.align		8
.nv.constant4:
        /*0000*/ 	.dword	__cudart_i2opi_f


//--------------------- .text._Z20calcfouriercomponentPfS_if --------------------------
	.section	.text._Z20calcfouriercomponentPfS_if,"ax",@progbits
	.align	128
        .global         _Z20calcfouriercomponentPfS_if
        .type           _Z20calcfouriercomponentPfS_if,@function
        .size           _Z20calcfouriercomponentPfS_if,(.L_x_6 - _Z20calcfouriercomponentPfS_if)
        .other          _Z20calcfouriercomponentPfS_if,@"STO_CUDA_ENTRY STV_DEFAULT"
_Z20calcfouriercomponentPfS_if:
.text._Z20calcfouriercomponentPfS_if:
[----:B------:R-:W-:Y:S01]  /*0000*/  LDC R1, c[0x0][0x37c] ;  /* 0x0000df00ff017b82 */ /* 0x000fe20000000800 */
[----:B------:R-:W0:Y:S07]  /*0010*/  S2R R3, SR_TID.X ;  /* 0x0000000000037919 */ /* 0x000e2e0000002100 */
[----:B------:R-:W0:Y:S01]  /*0020*/  S2UR UR4, SR_CTAID.X ;  /* 0x00000000000479c3 */ /* 0x000e220000002500 */
[----:B------:R-:W1:Y:S07]  /*0030*/  LDCU UR5, c[0x0][0x390] ;  /* 0x00007200ff0577ac */ /* 0x000e6e0008000800 */
[----:B------:R-:W0:Y:S02]  /*0040*/  LDC R2, c[0x0][0x360] ;  /* 0x0000d800ff027b82 */ /* 0x000e240000000800 */
[----:B0-----:R-:W-:-:S05]  /*0050*/  IMAD R2, R2, UR4, R3 ;  /* 0x0000000402027c24 */ /* 0x001fca000f8e0203 */
[----:B-1----:R-:W-:-:S13]  /*0060*/  ISETP.GE.AND P0, PT, R2, UR5, PT ;  /* 0x0000000502007c0c */ /* 0x002fda000bf06270 */
[----:B------:R-:W-:Y:S05]  /*0070*/  @P0 EXIT ;  /* 0x000000000000094d */ /* 0x000fea0003800000 */
[----:B------:R-:W0:Y:S01]  /*0080*/  LDC.64 R4, c[0x0][0x380] ;  /* 0x0000e000ff047b82 */ /* 0x000e220000000a00 */
[----:B------:R-:W1:Y:S01]  /*0090*/  LDCU.64 UR6, c[0x0][0x358] ;  /* 0x00006b00ff0677ac */ /* 0x000e620008000a00 */
[----:B------:R-:W2:Y:S01]  /*00a0*/  LDCU UR4, c[0x0][0x394] ;  /* 0x00007280ff0477ac */ /* 0x000ea20008000800 */
[----:B0-----:R-:W-:-:S05]  /*00b0*/  IMAD.WIDE R4, R2, 0x4, R4 ;  /* 0x0000000402047825 */ /* 0x001fca00078e0204 */
[----:B-1----:R0:W5:Y:S01]  /*00c0*/  LDG.E R3, desc[UR6][R4.64] ;  /* 0x0000000604037981 */ /* 0x002162000c1e1900 */
[----:B------:R-:W-:Y:S01]  /*00d0*/  I2FP.F32.S32 R0, R2 ;  /* 0x0000000200007245 */ /* 0x000fe20000201400 */
[----:B------:R-:W-:Y:S04]  /*00e0*/  BSSY.RECONVERGENT B0, `(.L_x_0) ;  /* 0x000006a000007945 */ /* 0x000fe80003800200 */
[----:B--2---:R-:W-:-:S04]  /*00f0*/  FMUL R0, R0, UR4 ;  /* 0x0000000400007c20 */ /* 0x004fc80008400000 */
[C---:B------:R-:W-:Y:S01]  /*0100*/  FMUL R6, R0.reuse, 0.63661974668502807617 ;  /* 0x3f22f98300067820 */ /* 0x040fe20000400000 */
[----:B------:R-:W-:-:S03]  /*0110*/  FSETP.GE.AND P0, PT, |R0|, 105615, PT ;  /* 0x47ce47800000780b */ /* 0x000fc60003f06200 */
[----:B------:R-:W1:Y:S02]  /*0120*/  F2I.NTZ R9, R6 ;  /* 0x0000000600097305 */ /* 0x000e640000203100 */
[----:B-1----:R-:W-:-:S05]  /*0130*/  I2FP.F32.S32 R7, R9 ;  /* 0x0000000900077245 */ /* 0x002fca0000201400 */
[----:B------:R-:W-:-:S04]  /*0140*/  FFMA R8, R7, -1.5707962512969970703, R0 ;  /* 0xbfc90fda07087823 */ /* 0x000fc80000000000 */
[----:B------:R-:W-:-:S04]  /*0150*/  FFMA R8, R7, -7.5497894158615963534e-08, R8 ;  /* 0xb3a2216807087823 */ /* 0x000fc80000000008 */
[----:B------:R-:W-:Y:S01]  /*0160*/  FFMA R7, R7, -5.3903029534742383927e-15, R8 ;  /* 0xa7c234c507077823 */ /* 0x000fe20000000008 */
[----:B0-----:R-:W-:Y:S06]  /*0170*/  @!P0 BRA `(.L_x_1) ;  /* 0x0000000400808947 */ /* 0x001fec0003800000 */
[----:B------:R-:W-:-:S13]  /*0180*/  FSETP.NEU.AND P0, PT, |R0|, +INF , PT ;  /* 0x7f8000000000780b */ /* 0x000fda0003f0d200 */
[----:B------:R-:W-:Y:S01]  /*0190*/  @!P0 FMUL R7, RZ, R0 ;  /* 0x00000000ff078220 */ /* 0x000fe20000400000 */
[----:B------:R-:W-:Y:S01]  /*01a0*/  @!P0 IMAD.MOV.U32 R9, RZ, RZ, RZ ;  /* 0x000000ffff098224 */ /* 0x000fe200078e00ff */
[----:B------:R-:W-:Y:S06]  /*01b0*/  @!P0 BRA `(.L_x_1) ;  /* 0x0000000400708947 */ /* 0x000fec0003800000 */
[----:B------:R-:W-:Y:S01]  /*01c0*/  IMAD.SHL.U32 R5, R0, 0x100, RZ ;  /* 0x0000010000057824 */ /* 0x000fe200078e00ff */
[----:B------:R-:W0:Y:S01]  /*01d0*/  LDCU.64 UR8, c[0x4][URZ] ;  /* 0x01000000ff0877ac */ /* 0x000e220008000a00 */
[----:B------:R-:W-:Y:S02]  /*01e0*/  IMAD.MOV.U32 R4, RZ, RZ, RZ ;  /* 0x000000ffff047224 */ /* 0x000fe400078e00ff */
[----:B------:R-:W-:Y:S01]  /*01f0*/  IMAD.MOV.U32 R16, RZ, RZ, RZ ;  /* 0x000000ffff107224 */ /* 0x000fe200078e00ff */
[----:B------:R-:W-:Y:S01]  /*0200*/  LOP3.LUT R5, R5, 0x80000000, RZ, 0xfc, !PT ;  /* 0x8000000005057812 */ /* 0x000fe200078efcff */
[----:B------:R-:W-:Y:S01]  /*0210*/  UMOV UR5, URZ ;  /* 0x000000ff00057c82 */ /* 0x000fe20008000000 */
[----:B------:R-:W-:-:S05]  /*0220*/  UMOV UR4, URZ ;  /* 0x000000ff00047c82 */ /* 0x000fca0008000000 */
.L_x_2:
[----:B0-----:R-:W-:Y:S01]  /*0230*/  IMAD.U32 R8, RZ, RZ, UR8 ;  /* 0x00000008ff087e24 */ /* 0x001fe2000f8e00ff */
[----:B------:R-:W-:-:S05]  /*0240*/  MOV R9, UR9 ;  /* 0x0000000900097c02 */ /* 0x000fca0008000f00 */
[----:B------:R-:W2:Y:S01]  /*0250*/  LDG.E.CONSTANT R6, desc[UR6][R8.64] ;  /* 0x0000000608067981 */ /* 0x000ea2000c1e9900 */
[----:B------:R-:W-:Y:S01]  /*0260*/  UIADD3 UR4, UPT, UPT, UR4, 0x1, URZ ;  /* 0x0000000104047890 */ /* 0x000fe2000fffe0ff */
[C---:B------:R-:W-:Y:S01]  /*0270*/  ISETP.EQ.AND P0, PT, R16.reuse, RZ, PT ;  /* 0x000000ff1000720c */ /* 0x040fe20003f02270 */
[----:B------:R-:W-:Y:S01]  /*0280*/  UIADD3 UR8, UP1, UPT, UR8, 0x4, URZ ;  /* 0x0000000408087890 */ /* 0x000fe2000ff3e0ff */
[C---:B------:R-:W-:Y:S01]  /*0290*/  ISETP.EQ.AND P1, PT, R16.reuse, 0x4, PT ;  /* 0x000000041000780c */ /* 0x040fe20003f22270 */
[----:B------:R-:W-:Y:S01]  /*02a0*/  UISETP.NE.AND UP0, UPT, UR4, 0x6, UPT ;  /* 0x000000060400788c */ /* 0x000fe2000bf05270 */
[C---:B------:R-:W-:Y:S01]  /*02b0*/  ISETP.EQ.AND P2, PT, R16.reuse, 0x8, PT ;  /* 0x000000081000780c */ /* 0x040fe20003f42270 */
[----:B------:R-:W-:Y:S01]  /*02c0*/  UIADD3.X UR9, UPT, UPT, URZ, UR9, URZ, UP1, !UPT ;  /* 0x00000009ff097290 */ /* 0x000fe20008ffe4ff */
[C---:B------:R-:W-:Y:S02]  /*02d0*/  ISETP.EQ.AND P3, PT, R16.reuse, 0xc, PT ;  /* 0x0000000c1000780c */ /* 0x040fe40003f62270 */
[----:B------:R-:W-:-:S02]  /*02e0*/  ISETP.EQ.AND P4, PT, R16, 0x10, PT ;  /* 0x000000101000780c */ /* 0x000fc40003f82270 */
[C---:B------:R-:W-:Y:S01]  /*02f0*/  ISETP.EQ.AND P5, PT, R16.reuse, 0x14, PT ;  /* 0x000000141000780c */ /* 0x040fe20003fa2270 */
[----:B------:R-:W-:Y:S02]  /*0300*/  VIADD R16, R16, 0x4 ;  /* 0x0000000410107836 */ /* 0x000fe40000000000 */
[----:B--2---:R-:W-:-:S03]  /*0310*/  IMAD.WIDE.U32 R6, R6, R5, RZ ;  /* 0x0000000506067225 */ /* 0x004fc600078e00ff */
[----:B------:R-:W-:-:S04]  /*0320*/  IADD3 R6, P6, PT, R6, R4, RZ ;  /* 0x0000000406067210 */ /* 0x000fc80007fde0ff */
[----:B------:R-:W-:Y:S01]  /*0330*/  IADD3.X R4, PT, PT, R7, UR5, RZ, P6, !PT ;  /* 0x0000000507047c10 */ /* 0x000fe2000b7fe4ff */
[--C-:B------:R-:W-:Y:S01]  /*0340*/  @P0 IMAD.MOV.U32 R10, RZ, RZ, R6.reuse ;  /* 0x000000ffff0a0224 */ /* 0x100fe200078e0006 */
[----:B------:R-:W-:Y:S01]  /*0350*/  @P4 MOV R14, R6 ;  /* 0x00000006000e4202 */ /* 0x000fe20000000f00 */
[--C-:B------:R-:W-:Y:S02]  /*0360*/  @P1 IMAD.MOV.U32 R11, RZ, RZ, R6.reuse ;  /* 0x000000ffff0b1224 */ /* 0x100fe400078e0006 */
[--C-:B------:R-:W-:Y:S02]  /*0370*/  @P2 IMAD.MOV.U32 R12, RZ, RZ, R6.reuse ;  /* 0x000000ffff0c2224 */ /* 0x100fe400078e0006 */
[--C-:B------:R-:W-:Y:S02]  /*0380*/  @P3 IMAD.MOV.U32 R13, RZ, RZ, R6.reuse ;  /* 0x000000ffff0d3224 */ /* 0x100fe400078e0006 */
[----:B------:R-:W-:Y:S01]  /*0390*/  @P5 IMAD.MOV.U32 R15, RZ, RZ, R6 ;  /* 0x000000ffff0f5224 */ /* 0x000fe200078e0006 */
[----:B------:R-:W-:Y:S06]  /*03a0*/  BRA.U UP0, `(.L_x_2) ;  /* 0xfffffffd00a07547 */ /* 0x000fec000b83ffff */
[----:B------:R-:W-:Y:S01]  /*03b0*/  SHF.R.U32.HI R5, RZ, 0x17, R0 ;  /* 0x00000017ff057819 */ /* 0x000fe20000011600 */
[----:B------:R-:W-:Y:S03]  /*03c0*/  BSSY.RECONVERGENT B1, `(.L_x_3) ;  /* 0x0000029000017945 */ /* 0x000fe60003800200 */
[C---:B------:R-:W-:Y:S02]  /*03d0*/  LOP3.LUT R6, R5.reuse, 0xe0, RZ, 0xc0, !PT ;  /* 0x000000e005067812 */ /* 0x040fe400078ec0ff */
[----:B------:R-:W-:-:S03]  /*03e0*/  LOP3.LUT P6, RZ, R5, 0x1f, RZ, 0xc0, !PT ;  /* 0x0000001f05ff7812 */ /* 0x000fc600078cc0ff */
[----:B------:R-:W-:-:S05]  /*03f0*/  VIADD R6, R6, 0xffffff80 ;  /* 0xffffff8006067836 */ /* 0x000fca0000000000 */
[----:B------:R-:W-:-:S05]  /*0400*/  SHF.R.U32.HI R6, RZ, 0x5, R6 ;  /* 0x00000005ff067819 */ /* 0x000fca0000011606 */
[----:B------:R-:W-:-:S05]  /*0410*/  IMAD.U32 R9, R6, -0x4, RZ ;  /* 0xfffffffc06097824 */ /* 0x000fca00078e00ff */
[C---:B------:R-:W-:Y:S02]  /*0420*/  ISETP.EQ.AND P3, PT, R9.reuse, -0x18, PT ;  /* 0xffffffe80900780c */ /* 0x040fe40003f62270 */
[C---:B------:R-:W-:Y:S02]  /*0430*/  ISETP.EQ.AND P4, PT, R9.reuse, -0x14, PT ;  /* 0xffffffec0900780c */ /* 0x040fe40003f82270 */
[C---:B------:R-:W-:Y:S02]  /*0440*/  ISETP.EQ.AND P2, PT, R9.reuse, -0x10, PT ;  /* 0xfffffff00900780c */ /* 0x040fe40003f42270 */
[C---:B------:R-:W-:Y:S02]  /*0450*/  ISETP.EQ.AND P1, PT, R9.reuse, -0xc, PT ;  /* 0xfffffff40900780c */ /* 0x040fe40003f22270 */
[C---:B------:R-:W-:Y:S02]  /*0460*/  ISETP.EQ.AND P0, PT, R9.reuse, -0x8, PT ;  /* 0xfffffff80900780c */ /* 0x040fe40003f02270 */
[----:B------:R-:W-:-:S03]  /*0470*/  ISETP.EQ.AND P5, PT, R9, RZ, PT ;  /* 0x000000ff0900720c */ /* 0x000fc60003fa2270 */
[----:B------:R-:W-:Y:S02]  /*0480*/  @P3 MOV R6, R10 ;  /* 0x0000000a00063202 */ /* 0x000fe40000000f00 */
[C---:B------:R-:W-:Y:S01]  /*0490*/  ISETP.EQ.AND P3, PT, R9.reuse, -0x4, PT ;  /* 0xfffffffc0900780c */ /* 0x040fe20003f62270 */
[----:B------:R-:W-:Y:S02]  /*04a0*/  @P4 IMAD.MOV.U32 R7, RZ, RZ, R10 ;  /* 0x000000ffff074224 */ /* 0x000fe400078e000a */
[----:B------:R-:W-:Y:S01]  /*04b0*/  @P4 IMAD.MOV.U32 R6, RZ, RZ, R11 ;  /* 0x000000ffff064224 */ /* 0x000fe200078e000b */
[----:B------:R-:W-:Y:S01]  /*04c0*/  ISETP.EQ.AND P4, PT, R9, 0x4, PT ;  /* 0x000000040900780c */ /* 0x000fe20003f82270 */
[----:B------:R-:W-:Y:S02]  /*04d0*/  @P2 IMAD.MOV.U32 R6, RZ, RZ, R12 ;  /* 0x000000ffff062224 */ /* 0x000fe400078e000c */
[----:B------:R-:W-:Y:S02]  /*04e0*/  @P1 IMAD.MOV.U32 R6, RZ, RZ, R13 ;  /* 0x000000ffff061224 */ /* 0x000fe400078e000d */
[----:B------:R-:W-:-:S02]  /*04f0*/  @P0 IMAD.MOV.U32 R6, RZ, RZ, R14 ;  /* 0x000000ffff060224 */ /* 0x000fc400078e000e */
[----:B------:R-:W-:Y:S01]  /*0500*/  @P2 IMAD.MOV.U32 R7, RZ, RZ, R11 ;  /* 0x000000ffff072224 */ /* 0x000fe200078e000b */
[----:B------:R-:W-:Y:S01]  /*0510*/  @P1 MOV R7, R12 ;  /* 0x0000000c00071202 */ /* 0x000fe20000000f00 */
[----:B------:R-:W-:Y:S01]  /*0520*/  @P0 IMAD.MOV.U32 R7, RZ, RZ, R13 ;  /* 0x000000ffff070224 */ /* 0x000fe200078e000d */
[----:B------:R-:W-:Y:S01]  /*0530*/  @P3 MOV R6, R15 ;  /* 0x0000000f00063202 */ /* 0x000fe20000000f00 */
[----:B------:R-:W-:Y:S02]  /*0540*/  @P5 IMAD.MOV.U32 R6, RZ, RZ, R4 ;  /* 0x000000ffff065224 */ /* 0x000fe400078e0004 */
[----:B------:R-:W-:Y:S02]  /*0550*/  @P3 IMAD.MOV.U32 R7, RZ, RZ, R14 ;  /* 0x000000ffff073224 */ /* 0x000fe400078e000e */
[----:B------:R-:W-:Y:S02]  /*0560*/  @P5 IMAD.MOV.U32 R7, RZ, RZ, R15 ;  /* 0x000000ffff075224 */ /* 0x000fe400078e000f */
[----:B------:R-:W-:-:S02]  /*0570*/  @P4 IMAD.MOV.U32 R7, RZ, RZ, R4 ;  /* 0x000000ffff074224 */ /* 0x000fc400078e0004 */
[----:B------:R-:W-:Y:S01]  /*0580*/  IMAD.MOV.U32 R8, RZ, RZ, R6 ;  /* 0x000000ffff087224 */ /* 0x000fe200078e0006 */
[----:B------:R-:W-:Y:S06]  /*0590*/  @!P6 BRA `(.L_x_4) ;  /* 0x00000000002ce947 */ /* 0x000fec0003800000 */
[----:B------:R-:W-:Y:S01]  /*05a0*/  @P2 MOV R6, R10 ;  /* 0x0000000a00062202 */ /* 0x000fe20000000f00 */
[----:B------:R-:W-:Y:S01]  /*05b0*/  @P1 IMAD.MOV.U32 R6, RZ, RZ, R11 ;  /* 0x000000ffff061224 */ /* 0x000fe200078e000b */
[----:B------:R-:W-:Y:S01]  /*05c0*/  LOP3.LUT R5, R5, 0x1f, RZ, 0xc0, !PT ;  /* 0x0000001f05057812 */ /* 0x000fe200078ec0ff */
[----:B------:R-:W-:Y:S01]  /*05d0*/  @P0 IMAD.MOV.U32 R6, RZ, RZ, R12 ;  /* 0x000000ffff060224 */ /* 0x000fe200078e000c */
[----:B------:R-:W-:Y:S01]  /*05e0*/  ISETP.EQ.AND P0, PT, R9, 0x8, PT ;  /* 0x000000080900780c */ /* 0x000fe20003f02270 */
[----:B------:R-:W-:Y:S01]  /*05f0*/  @P3 IMAD.MOV.U32 R6, RZ, RZ, R13 ;  /* 0x000000ffff063224 */ /* 0x000fe200078e000d */
[----:B------:R-:W-:Y:S01]  /*0600*/  SHF.L.W.U32.HI R8, R7, R5, R8 ;  /* 0x0000000507087219 */ /* 0x000fe20000010e08 */
[----:B------:R-:W-:Y:S01]  /*0610*/  @P5 IMAD.MOV.U32 R6, RZ, RZ, R14 ;  /* 0x000000ffff065224 */ /* 0x000fe200078e000e */
[----:B------:R-:W-:-:S09]  /*0620*/  @P4 MOV R6, R15 ;  /* 0x0000000f00064202 */ /* 0x000fd20000000f00 */
[----:B------:R-:W-:-:S05]  /*0630*/  @P0 IMAD.MOV.U32 R6, RZ, RZ, R4 ;  /* 0x000000ffff060224 */ /* 0x000fca00078e0004 */
[----:B------:R-:W-:-:S07]  /*0640*/  SHF.L.W.U32.HI R7, R6, R5, R7 ;  /* 0x0000000506077219 */ /* 0x000fce0000010e07 */
.L_x_4:
[----:B------:R-:W-:Y:S05]  /*0650*/  BSYNC.RECONVERGENT B1 ;  /* 0x0000000000017941 */ /* 0x000fea0003800200 */
.L_x_3:
[C---:B------:R-:W-:Y:S01]  /*0660*/  SHF.L.W.U32.HI R9, R7.reuse, 0x2, R8 ;  /* 0x0000000207097819 */ /* 0x040fe20000010e08 */
[----:B------:R-:W-:Y:S01]  /*0670*/  IMAD.SHL.U32 R7, R7, 0x4, RZ ;  /* 0x0000000407077824 */ /* 0x000fe200078e00ff */
[----:B------:R-:W-:Y:S01]  /*0680*/  UMOV UR4, 0x54442d19 ;  /* 0x54442d1900047882 */ /* 0x000fe20000000000 */
[----:B------:R-:W-:Y:S01]  /*0690*/  UMOV UR5, 0x3bf921fb ;  /* 0x3bf921fb00057882 */ /* 0x000fe20000000000 */
[----:B------:R-:W-:Y:S02]  /*06a0*/  SHF.R.S32.HI R4, RZ, 0x1f, R9 ;  /* 0x0000001fff047819 */ /* 0x000fe40000011409 */
[----:B------:R-:W-:Y:S02]  /*06b0*/  ISETP.GE.AND P0, PT, R0, RZ, PT ;  /* 0x000000ff0000720c */ /* 0x000fe40003f06270 */
[C---:B------:R-:W-:Y:S02]  /*06c0*/  LOP3.LUT R6, R4.reuse, R7, RZ, 0x3c, !PT ;  /* 0x0000000704067212 */ /* 0x040fe400078e3cff */
[----:B------:R-:W-:-:S02]  /*06d0*/  LOP3.LUT R7, R4, R9, RZ, 0x3c, !PT ;  /* 0x0000000904077212 */ /* 0x000fc400078e3cff */
[----:B------:R-:W-:Y:S02]  /*06e0*/  SHF.R.U32.HI R8, RZ, 0x1e, R8 ;  /* 0x0000001eff087819 */ /* 0x000fe40000011608 */
[----:B------:R-:W0:Y:S01]  /*06f0*/  I2F.F64.S64 R4, R6 ;  /* 0x0000000600047312 */ /* 0x000e220000301c00 */
[C---:B------:R-:W-:Y:S02]  /*0700*/  LOP3.LUT R0, R9.reuse, R0, RZ, 0x3c, !PT ;  /* 0x0000000009007212 */ /* 0x040fe400078e3cff */
[----:B------:R-:W-:Y:S02]  /*0710*/  LEA.HI R9, R9, R8, RZ, 0x1 ;  /* 0x0000000809097211 */ /* 0x000fe400078f08ff */
[----:B------:R-:W-:-:S03]  /*0720*/  ISETP.GE.AND P1, PT, R0, RZ, PT ;  /* 0x000000ff0000720c */ /* 0x000fc60003f26270 */
[----:B------:R-:W-:-:S04]  /*0730*/  IMAD.MOV R0, RZ, RZ, -R9 ;  /* 0x000000ffff007224 */ /* 0x000fc800078e0a09 */
[----:B------:R-:W-:Y:S01]  /*0740*/  @!P0 IMAD.MOV.U32 R9, RZ, RZ, R0 ;  /* 0x000000ffff098224 */ /* 0x000fe200078e0000 */
[----:B0-----:R-:W-:-:S10]  /*0750*/  DMUL R4, R4, UR4 ;  /* 0x0000000404047c28 */ /* 0x001fd40008000000 */
[----:B------:R-:W0:Y:S02]  /*0760*/  F2F.F32.F64 R4, R4 ;  /* 0x0000000400047310 */ /* 0x000e240000301000 */
[----:B0-----:R-:W-:-:S07]  /*0770*/  FSEL R7, -R4, R4, !P1 ;  /* 0x0000000404077208 */ /* 0x001fce0004800100 */
.L_x_1:
[----:B------:R-:W-:Y:S05]  /*0780*/  BSYNC.RECONVERGENT B0 ;  /* 0x0000000000007941 */ /* 0x000fea0003800200 */
.L_x_0:
[----:B------:R-:W-:Y:S01]  /*0790*/  MOV R0, 0x37cbac00 ;  /* 0x37cbac0000007802 */ /* 0x000fe20000000f00 */
[----:B------:R-:W-:Y:S01]  /*07a0*/  FMUL R11, R7, R7 ;  /* 0x00000007070b7220 */ /* 0x000fe20000400000 */
[C---:B------:R-:W-:Y:S01]  /*07b0*/  LOP3.LUT R4, R9.reuse, 0x1, RZ, 0xc0, !PT ;  /* 0x0000000109047812 */ /* 0x040fe200078ec0ff */
[----:B------:R-:W-:Y:S01]  /*07c0*/  IMAD.MOV.U32 R6, RZ, RZ, 0x3d2aaabb ;  /* 0x3d2aaabbff067424 */ /* 0x000fe200078e00ff */
[----:B------:R-:W-:Y:S01]  /*07d0*/  LOP3.LUT P1, RZ, R9, 0x2, RZ, 0xc0, !PT ;  /* 0x0000000209ff7812 */ /* 0x000fe2000782c0ff */
[----:B------:R-:W-:Y:S01]  /*07e0*/  FFMA R0, R11, R0, -0.0013887860113754868507 ;  /* 0xbab607ed0b007423 */ /* 0x000fe20000000000 */
[----:B------:R-:W-:Y:S01]  /*07f0*/  ISETP.NE.U32.AND P0, PT, R4, 0x1, PT ;  /* 0x000000010400780c */ /* 0x000fe20003f05070 */
[----:B------:R-:W-:Y:S01]  /*0800*/  IMAD.MOV.U32 R8, RZ, RZ, 0x3effffff ;  /* 0x3effffffff087424 */ /* 0x000fe200078e00ff */
[----:B------:R-:W0:Y:S02]  /*0810*/  LDC.64 R4, c[0x0][0x388] ;  /* 0x0000e200ff047b82 */ /* 0x000e240000000a00 */
[----:B------:R-:W-:-:S02]  /*0820*/  FSEL R0, R0, -0.00019574658654164522886, !P0 ;  /* 0xb94d415300007808 */ /* 0x000fc40004000000 */
[----:B------:R-:W-:Y:S02]  /*0830*/  FSEL R6, R6, 0.0083327032625675201416, !P0 ;  /* 0x3c0885e406067808 */ /* 0x000fe40004000000 */
[----:B------:R-:W-:-:S03]  /*0840*/  FSEL R9, -R8, -0.16666662693023681641, !P0 ;  /* 0xbe2aaaa808097808 */ /* 0x000fc60004000100 */
[----:B------:R-:W-:Y:S01]  /*0850*/  FFMA R6, R11, R0, R6 ;  /* 0x000000000b067223 */ /* 0x000fe20000000006 */
[----:B------:R-:W-:-:S03]  /*0860*/  FSEL R0, R7, 1, P0 ;  /* 0x3f80000007007808 */ /* 0x000fc60000000000 */
[C---:B------:R-:W-:Y:S02]  /*0870*/  FFMA R6, R11.reuse, R6, R9 ;  /* 0x000000060b067223 */ /* 0x040fe40000000009 */
[----:B------:R-:W-:-:S04]  /*0880*/  FFMA R11, R11, R0, RZ ;  /* 0x000000000b0b7223 */ /* 0x000fc800000000ff */
[----:B------:R-:W-:-:S04]  /*0890*/  FFMA R0, R11, R6, R0 ;  /* 0x000000060b007223 */ /* 0x000fc80000000000 */
[----:B------:R-:W-:Y:S01]  /*08a0*/  @P1 FADD R0, RZ, -R0 ;  /* 0x80000000ff001221 */ /* 0x000fe20000000000 */
[----:B0-----:R-:W-:-:S04]  /*08b0*/  IMAD.WIDE R4, R2, 0x4, R4 ;  /* 0x0000000402047825 */ /* 0x001fc800078e0204 */
[----:B-----5:R-:W-:-:S05]  /*08c0*/  FMUL R3, R3, R0 ;  /* 0x0000000003037220 */ /* 0x020fca0000400000 */
[----:B------:R-:W-:Y:S01]  /*08d0*/  STG.E desc[UR6][R4.64], R3 ;  /* 0x0000000304007986 */ /* 0x000fe2000c101906 */
[----:B------:R-:W-:Y:S05]  /*08e0*/  EXIT ;  /* 0x000000000000794d */ /* 0x000fea0003800000 */
.L_x_5:
[----:B------:R-:W-:-:S00]  /*08f0*/  BRA `(.L_x_5) ;  /* 0xfffffffc00fc7947 */ /* 0x000fc0000383ffff */
[----:B------:R-:W-:-:S00]  /*0900*/  NOP ;  /* 0x0000000000007918 */ /* 0x000fc00000000000 */
[----:B------:R-:W-:-:S00]  /*0910*/  NOP ;  /* 0x0000000000007918 */ /* 0x000fc00000000000 */
[----:B------:R-:W-:-:S00]  /*0920*/  NOP ;  /* 0x0000000000007918 */ /* 0x000fc00000000000 */
[----:B------:R-:W-:-:S00]  /*0930*/  NOP ;  /* 0x0000000000007918 */ /* 0x000fc00000000000 */
[----:B------:R-:W-:-:S00]  /*0940*/  NOP ;  /* 0x0000000000007918 */ /* 0x000fc00000000000 */
[----:B------:R-:W-:-:S00]  /*0950*/  NOP ;  /* 0x0000000000007918 */ /* 0x000fc00000000000 */
[----:B------:R-:W-:-:S00]  /*0960*/  NOP ;  /* 0x0000000000007918 */ /* 0x000fc00000000000 */
[----:B------:R-:W-:-:S00]  /*0970*/  NOP ;  /* 0x0000000000007918 */ /* 0x000fc00000000000 */
.L_x_6:


//--------------------- .nv.global.init           --------------------------
	.section	.nv.global.init,"aw",@progbits
	.align	4
.nv.global.init:
	.type		__cudart_i2opi_f,@object
	.size		__cudart_i2opi_f,(.L_0 - __cudart_i2opi_f)
__cudart_i2opi_f:
        /*0000*/ 	.byte	0x41, 0x90, 0x43, 0x3c, 0x99, 0x95, 0x62, 0xdb, 0xc0, 0xdd, 0x34, 0xf5, 0xd1, 0x57, 0x27, 0xfc
        /*0010*/ 	.byte	0x29, 0x15, 0x44, 0x4e, 0x6e, 0x83, 0xf9, 0xa2
.L_0:


//--------------------- .nv.shared.reserved.0     --------------------------
	.section	.nv.shared.reserved.0,"aw",@nobits
	.weak		__nv_reservedSMEM_offset_0_alias
	.size		__nv_reservedSMEM_offset_0_alias, 0, 64
	.other		__nv_reservedSMEM_offset_0_alias,@"STO_CUDA_RESERVED_SHARED STV_DEFAULT"
__nv_reservedSMEM_offset_0_alias:
	.zero		0
	.zero		64


//--------------------- .nv.constant0._Z20calcfouriercomponentPfS_if --------------------------
	.section	.nv.constant0._Z20calcfouriercomponentPfS_if,"a",@progbits
	.sectionflags	@""
	.align	4
.nv.constant0._Z20calcfouriercomponentPfS_if:
	.zero		920


//--------------------- SYMBOLS --------------------------

	.type		.nv.reservedSmem.offset0,@object
	.size		.nv.reservedSmem.offset0,0x4
